//
// Generated by NVIDIA NVVM Compiler
//
// Compiler Build ID: CL-36424714
// Cuda compilation tools, release 13.0, V13.0.88
// Based on NVVM 20.0.0
//

.version 9.0
.target sm_100
.address_size 64

	// .globl	_Z4reluPKfPfi

.visible .entry _Z4reluPKfPfi(
	.param .u64 .ptr .align 1 _Z4reluPKfPfi_param_0,
	.param .u64 .ptr .align 1 _Z4reluPKfPfi_param_1,
	.param .u32 _Z4reluPKfPfi_param_2
)
{
	.reg .pred 	%p<2>;
	.reg .b32 	%r<6>;
	.reg .b32 	%f<3>;
	.reg .b64 	%rd<8>;

	ld.param.u64 	%rd1, [_Z4reluPKfPfi_param_0];
	ld.param.u64 	%rd2, [_Z4reluPKfPfi_param_1];
	ld.param.u32 	%r2, [_Z4reluPKfPfi_param_2];
	mov.u32 	%r3, %ctaid.x;
	mov.u32 	%r4, %ntid.x;
	mov.u32 	%r5, %tid.x;
	mad.lo.s32 	%r1, %r3, %r4, %r5;
	setp.ge.s32 	%p1, %r1, %r2;
	@%p1 bra 	$L__BB0_2;
	cvta.to.global.u64 	%rd3, %rd1;
	cvta.to.global.u64 	%rd4, %rd2;
	mul.wide.s32 	%rd5, %r1, 4;
	add.s64 	%rd6, %rd3, %rd5;
	ld.global.nc.f32 	%f1, [%rd6];
	max.f32 	%f2, %f1, 0f00000000;
	add.s64 	%rd7, %rd4, %rd5;
	st.global.f32 	[%rd7], %f2;
$L__BB0_2:
	ret;

}


// ===== COMPILED SASS (sm_100) =====

	.target	sm_100

	.elftype	@"ET_EXEC"


//--------------------- .note.nv.tkinfo           --------------------------
	.section	.note.nv.tkinfo,"",@"SHT_NOTE"
	.sectionflags	@"SHF_NOTE_NV_TKINFO"
	.tkinfo
        /*0018*/ 	.word	0x00000002
        /*0030*/ 	.string	""
        /*0030*/ 	.string	"ptxas"
        /*0030*/ 	.string	"Cuda compilation tools, release 13.0, V13.0.88"
        /*0030*/ 	.string	"Build cuda_13.0.r13.0/compiler.36424714_0"
        /*0030*/ 	.string	"-arch sm_100 -m 64 "



//--------------------- .note.nv.cuinfo           --------------------------
	.section	.note.nv.cuinfo,"",@"SHT_NOTE"
	.sectionflags	@"SHF_NOTE_NV_CUINFO"
        /*0018*/ 	.short	0x0002
        /*001a*/ 	.short	0x0064
        /*001c*/ 	.short	0x0082
	.zero		2


//--------------------- .nv.info                  --------------------------
	.section	.nv.info,"",@"SHT_CUDA_INFO"
	.align	4


	//----- nvinfo : EIATTR_REGCOUNT
	.align		4
        /*0000*/ 	.byte	0x04, 0x2f
        /*0002*/ 	.short	(.L_1 - .L_0)
	.align		4
.L_0:
        /*0004*/ 	.word	index@(_Z4reluPKfPfi)
        /*0008*/ 	.word	0x0000000a


	//----- nvinfo : EIATTR_FRAME_SIZE
	.align		4
.L_1:
        /*000c*/ 	.byte	0x04, 0x11
        /*000e*/ 	.short	(.L_3 - .L_2)
	.align		4
.L_2:
        /*0010*/ 	.word	index@(_Z4reluPKfPfi)
        /*0014*/ 	.word	0x00000000


	//----- nvinfo : EIATTR_MIN_STACK_SIZE
	.align		4
.L_3:
        /*0018*/ 	.byte	0x04, 0x12
        /*001a*/ 	.short	(.L_5 - .L_4)
	.align		4
.L_4:
        /*001c*/ 	.word	index@(_Z4reluPKfPfi)
        /*0020*/ 	.word	0x00000000
.L_5:


//--------------------- .nv.compat                --------------------------
	.section	.nv.compat,"",@"SHT_CUDA_COMPAT_INFO"
	.align	4
        /*0000*/ 	.byte	0x02, 0x09, 0x00, 0x00, 0x02, 0x02, 0x01, 0x00, 0x02, 0x05, 0x05, 0x00, 0x03, 0x07, 0x01, 0x01
        /*0010*/ 	.byte	0x02, 0x03, 0x00, 0x00, 0x02, 0x06, 0x01, 0x00, 0x04, 0x0b, 0x08, 0x00, 0x09, 0x00, 0x00, 0x00
        /*0020*/ 	.byte	0x00, 0x00, 0x00, 0x00


//--------------------- .nv.info._Z4reluPKfPfi    --------------------------
	.section	.nv.info._Z4reluPKfPfi,"",@"SHT_CUDA_INFO"
	.sectionflags	@""
	.align	4


	//----- nvinfo : EIATTR_CUDA_API_VERSION
	.align		4
        /*0000*/ 	.byte	0x04, 0x37
        /*0002*/ 	.short	(.L_7 - .L_6)
.L_6:
        /*0004*/ 	.word	0x00000082


	//----- nvinfo : EIATTR_KPARAM_INFO
	.align		4
.L_7:
        /*0008*/ 	.byte	0x04, 0x17
        /*000a*/ 	.short	(.L_9 - .L_8)
.L_8:
        /*000c*/ 	.word	0x00000000
        /*0010*/ 	.short	0x0002
        /*0012*/ 	.short	0x0010
        /*0014*/ 	.byte	0x00, 0xf0, 0x11, 0x00


	//----- nvinfo : EIATTR_KPARAM_INFO
	.align		4
.L_9:
        /*0018*/ 	.byte	0x04, 0x17
        /*001a*/ 	.short	(.L_11 - .L_10)
.L_10:
        /*001c*/ 	.word	0x00000000
        /*0020*/ 	.short	0x0001
        /*0022*/ 	.short	0x0008
        /*0024*/ 	.byte	0x00, 0xf5, 0x21, 0x00


	//----- nvinfo : EIATTR_KPARAM_INFO
	.align		4
.L_11:
        /*0028*/ 	.byte	0x04, 0x17
        /*002a*/ 	.short	(.L_13 - .L_12)
.L_12:
        /*002c*/ 	.word	0x00000000
        /*0030*/ 	.short	0x0000
        /*0032*/ 	.short	0x0000
        /*0034*/ 	.byte	0x00, 0xf5, 0x21, 0x00


	//----- nvinfo : EIATTR_SPARSE_MMA_MASK
	.align		4
.L_13:
        /*0038*/ 	.byte	0x03, 0x50
        /*003a*/ 	.short	0x0000


	//----- nvinfo : EIATTR_MAXREG_COUNT
	.align		4
        /*003c*/ 	.byte	0x03, 0x1b
        /*003e*/ 	.short	0x00ff


	//----- nvinfo : EIATTR_MERCURY_ISA_VERSION
	.align		4
        /*0040*/ 	.byte	0x03, 0x5f
        /*0042*/ 	.short	0x0101


	//----- nvinfo : EIATTR_VRC_CTA_INIT_COUNT
	.align		4
        /*0044*/ 	.byte	0x02, 0x4a
	.zero		1
	.zero		1


	//----- nvinfo : EIATTR_EXIT_INSTR_OFFSETS
	.align		4
        /*0048*/ 	.byte	0x04, 0x1c
        /*004a*/ 	.short	(.L_15 - .L_14)


	//   ....[0]....
.L_14:
        /*004c*/ 	.word	0x00000070


	//   ....[1]....
        /*0050*/ 	.word	0x00000100


	//----- nvinfo : EIATTR_CBANK_PARAM_SIZE
	.align		4
.L_15:
        /*0054*/ 	.byte	0x03, 0x19
        /*0056*/ 	.short	0x0014


	//----- nvinfo : EIATTR_PARAM_CBANK
	.align		4
        /*0058*/ 	.byte	0x04, 0x0a
        /*005a*/ 	.short	(.L_17 - .L_16)
	.align		4
.L_16:
        /*005c*/ 	.word	index@(.nv.constant0._Z4reluPKfPfi)
        /*0060*/ 	.short	0x0380
        /*0062*/ 	.short	0x0014


	//----- nvinfo : EIATTR_SW_WAR
	.align		4
.L_17:
        /*0064*/ 	.byte	0x04, 0x36
        /*0066*/ 	.short	(.L_19 - .L_18)
.L_18:
        /*0068*/ 	.word	0x00000008
.L_19:


//--------------------- .nv.callgraph             --------------------------
	.section	.nv.callgraph,"",@"SHT_CUDA_CALLGRAPH"
	.align	4
	.sectionentsize	8
	.align		4
        /*0000*/ 	.word	0x00000000
	.align		4
        /*0004*/ 	.word	0xffffffff
	.align		4
        /*0008*/ 	.word	0x00000000
	.align		4
        /*000c*/ 	.word	0xfffffffe
	.align		4
        /*0010*/ 	.word	0x00000000
	.align		4
        /*0014*/ 	.word	0xfffffffd
	.align		4
        /*0018*/ 	.word	0x00000000
	.align		4
        /*001c*/ 	.word	0xfffffffc


//--------------------- .text._Z4reluPKfPfi       --------------------------
	.section	.text._Z4reluPKfPfi,"ax",@progbits
	.align	128
        .global         _Z4reluPKfPfi
        .type           _Z4reluPKfPfi,@function
        .size           _Z4reluPKfPfi,(.L_x_1 - _Z4reluPKfPfi)
        .other          _Z4reluPKfPfi,@"STO_CUDA_ENTRY STV_DEFAULT"
_Z4reluPKfPfi:
.text._Z4reluPKfPfi:
[----:B------:R-:W-:Y:S01]  /*0000*/  LDC R1, c[0x0][0x37c] ;  /* 0x0000df00ff017b82 */ /* 0x000fe20000000800 */
[----:B------:R-:W0:Y:S07]  /*0010*/  S2R R0, SR_TID.X ;  /* 0x0000000000007919 */ /* 0x000e2e0000002100 */
[----:B------:R-:W0:Y:S01]  /*0020*/  S2UR UR4, SR_CTAID.X ;  /* 0x00000000000479c3 */ /* 0x000e220000002500 */
[----:B------:R-:W1:Y:S07]  /*0030*/  LDCU UR5, c[0x0][0x390] ;  /* 0x00007200ff0577ac */ /* 0x000e6e0008000800 */
[----:B------:R-:W0:Y:S02]  /*0040*/  LDC R7, c[0x0][0x360] ;  /* 0x0000d800ff077b82 */ /* 0x000e240000000800 */
[----:B0-----:R-:W-:-:S05]  /*0050*/  IMAD R7, R7, UR4, R0 ;  /* 0x0000000407077c24 */ /* 0x001fca000f8e0200 */
[----:B-1----:R-:W-:-:S13]  /*0060*/  ISETP.GE.AND P0, PT, R7, UR5, PT ;  /* 0x0000000507007c0c */ /* 0x002fda000bf06270 */
[----:B------:R-:W-:Y:S05]  /*0070*/  @P0 EXIT ;  /* 0x000000000000094d */ /* 0x000fea0003800000 */
[----:B------:R-:W0:Y:S01]  /*0080*/  LDC.64 R2, c[0x0][0x380] ;  /* 0x0000e000ff027b82 */ /* 0x000e220000000a00 */
[----:B------:R-:W1:Y:S07]  /*0090*/  LDCU.64 UR4, c[0x0][0x358] ;  /* 0x00006b00ff0477ac */ /* 0x000e6e0008000a00 */
[----:B------:R-:W2:Y:S01]  /*00a0*/  LDC.64 R4, c[0x0][0x388] ;  /* 0x0000e200ff047b82 */ /* 0x000ea20000000a00 */
[----:B0-----:R-:W-:-:S06]  /*00b0*/  IMAD.WIDE R2, R7, 0x4, R2 ;  /* 0x0000000407027825 */ /* 0x001fcc00078e0202 */
[----:B-1----:R-:W3:Y:S01]  /*00c0*/  LDG.E.CONSTANT R2, desc[UR4][R2.64] ;  /* 0x0000000402027981 */ /* 0x002ee2000c1e9900 */
[----:B--2---:R-:W-:Y:S01]  /*00d0*/  IMAD.WIDE R4, R7, 0x4, R4 ;  /* 0x0000000407047825 */ /* 0x004fe200078e0204 */
[----:B---3--:R-:W-:-:S05]  /*00e0*/  FMNMX R7, RZ, R2, !PT ;  /* 0x00000002ff077209 */ /* 0x008fca0007800000 */
[----:B------:R-:W-:Y:S01]  /*00f0*/  STG.E desc[UR4][R4.64], R7 ;  /* 0x0000000704007986 */ /* 0x000fe2000c101904 */
[----:B------:R-:W-:Y:S05]  /*0100*/  EXIT ;  /* 0x000000000000794d */ /* 0x000fea0003800000 */
.L_x_0:
[----:B------:R-:W-:-:S00]  /*0110*/  BRA `(.L_x_0) ;  /* 0xfffffffc00fc7947 */ /* 0x000fc0000383ffff */
[----:B------:R-:W-:-:S00]  /*0120*/  NOP ;  /* 0x0000000000007918 */ /* 0x000fc00000000000 */
        /* <DEDUP_REMOVED lines=13> */
.L_x_1:


//--------------------- .nv.shared.reserved.0     --------------------------
	.section	.nv.shared.reserved.0,"aw",@nobits
	.weak		__nv_reservedSMEM_offset_0_alias
	.size		__nv_reservedSMEM_offset_0_alias, 0, 64
	.other		__nv_reservedSMEM_offset_0_alias,@"STO_CUDA_RESERVED_SHARED STV_DEFAULT"
__nv_reservedSMEM_offset_0_alias:
	.zero		0
	.zero		64


//--------------------- .nv.constant0._Z4reluPKfPfi --------------------------
	.section	.nv.constant0._Z4reluPKfPfi,"a",@progbits
	.sectionflags	@""
	.align	4
.nv.constant0._Z4reluPKfPfi:
	.zero		916


//--------------------- SYMBOLS --------------------------

	.type		.nv.reservedSmem.offset0,@object
	.size		.nv.reservedSmem.offset0,0x4
